//
// Generated by NVIDIA NVVM Compiler
//
// Compiler Build ID: CL-36424714
// Cuda compilation tools, release 13.0, V13.0.88
// Based on NVVM 20.0.0
//

.version 9.0
.target sm_100
.address_size 64

	// .globl	_Z10add_kernelPdS_S_i

.visible .entry _Z10add_kernelPdS_S_i(
	.param .u64 .ptr .align 1 _Z10add_kernelPdS_S_i_param_0,
	.param .u64 .ptr .align 1 _Z10add_kernelPdS_S_i_param_1,
	.param .u64 .ptr .align 1 _Z10add_kernelPdS_S_i_param_2,
	.param .u32 _Z10add_kernelPdS_S_i_param_3
)
{
	.reg .pred 	%p<2>;
	.reg .b32 	%r<6>;
	.reg .b64 	%rd<11>;
	.reg .b64 	%fd<4>;

	ld.param.u64 	%rd1, [_Z10add_kernelPdS_S_i_param_0];
	ld.param.u64 	%rd2, [_Z10add_kernelPdS_S_i_param_1];
	ld.param.u64 	%rd3, [_Z10add_kernelPdS_S_i_param_2];
	ld.param.u32 	%r2, [_Z10add_kernelPdS_S_i_param_3];
	mov.u32 	%r3, %ctaid.x;
	mov.u32 	%r4, %ntid.x;
	mov.u32 	%r5, %tid.x;
	mad.lo.s32 	%r1, %r3, %r4, %r5;
	setp.ge.s32 	%p1, %r1, %r2;
	@%p1 bra 	$L__BB0_2;
	cvta.to.global.u64 	%rd4, %rd1;
	cvta.to.global.u64 	%rd5, %rd2;
	cvta.to.global.u64 	%rd6, %rd3;
	mul.wide.s32 	%rd7, %r1, 8;
	add.s64 	%rd8, %rd4, %rd7;
	ld.global.f64 	%fd1, [%rd8];
	add.s64 	%rd9, %rd5, %rd7;
	ld.global.f64 	%fd2, [%rd9];
	add.f64 	%fd3, %fd1, %fd2;
	add.s64 	%rd10, %rd6, %rd7;
	st.global.f64 	[%rd10], %fd3;
$L__BB0_2:
	ret;

}


// ===== COMPILED SASS (sm_100) =====

	.target	sm_100

	.elftype	@"ET_EXEC"


//--------------------- .note.nv.tkinfo           --------------------------
	.section	.note.nv.tkinfo,"",@"SHT_NOTE"
	.sectionflags	@"SHF_NOTE_NV_TKINFO"
	.tkinfo
        /*0018*/ 	.word	0x00000002
        /*0030*/ 	.string	""
        /*0030*/ 	.string	"ptxas"
        /*0030*/ 	.string	"Cuda compilation tools, release 13.0, V13.0.88"
        /*0030*/ 	.string	"Build cuda_13.0.r13.0/compiler.36424714_0"
        /*0030*/ 	.string	"-arch sm_100 -m 64 "



//--------------------- .note.nv.cuinfo           --------------------------
	.section	.note.nv.cuinfo,"",@"SHT_NOTE"
	.sectionflags	@"SHF_NOTE_NV_CUINFO"
        /*0018*/ 	.short	0x0002
        /*001a*/ 	.short	0x0064
        /*001c*/ 	.short	0x0082
	.zero		2


//--------------------- .nv.info                  --------------------------
	.section	.nv.info,"",@"SHT_CUDA_INFO"
	.align	4


	//----- nvinfo : EIATTR_REGCOUNT
	.align		4
        /*0000*/ 	.byte	0x04, 0x2f
        /*0002*/ 	.short	(.L_1 - .L_0)
	.align		4
.L_0:
        /*0004*/ 	.word	index@(_Z10add_kernelPdS_S_i)
        /*0008*/ 	.word	0x0000000e


	//----- nvinfo : EIATTR_FRAME_SIZE
	.align		4
.L_1:
        /*000c*/ 	.byte	0x04, 0x11
        /*000e*/ 	.short	(.L_3 - .L_2)
	.align		4
.L_2:
        /*0010*/ 	.word	index@(_Z10add_kernelPdS_S_i)
        /*0014*/ 	.word	0x00000000


	//----- nvinfo : EIATTR_MIN_STACK_SIZE
	.align		4
.L_3:
        /*0018*/ 	.byte	0x04, 0x12
        /*001a*/ 	.short	(.L_5 - .L_4)
	.align		4
.L_4:
        /*001c*/ 	.word	index@(_Z10add_kernelPdS_S_i)
        /*0020*/ 	.word	0x00000000
.L_5:


//--------------------- .nv.compat                --------------------------
	.section	.nv.compat,"",@"SHT_CUDA_COMPAT_INFO"
	.align	4
        /*0000*/ 	.byte	0x02, 0x09, 0x00, 0x00, 0x02, 0x02, 0x01, 0x00, 0x02, 0x05, 0x05, 0x00, 0x03, 0x07, 0x01, 0x01
        /*0010*/ 	.byte	0x02, 0x03, 0x00, 0x00, 0x02, 0x06, 0x01, 0x00, 0x04, 0x0b, 0x08, 0x00, 0x01, 0x00, 0x00, 0x00
        /*0020*/ 	.byte	0x00, 0x00, 0x00, 0x00


//--------------------- .nv.info._Z10add_kernelPdS_S_i --------------------------
	.section	.nv.info._Z10add_kernelPdS_S_i,"",@"SHT_CUDA_INFO"
	.sectionflags	@""
	.align	4


	//----- nvinfo : EIATTR_CUDA_API_VERSION
	.align		4
        /*0000*/ 	.byte	0x04, 0x37
        /*0002*/ 	.short	(.L_7 - .L_6)
.L_6:
        /*0004*/ 	.word	0x00000082


	//----- nvinfo : EIATTR_KPARAM_INFO
	.align		4
.L_7:
        /*0008*/ 	.byte	0x04, 0x17
        /*000a*/ 	.short	(.L_9 - .L_8)
.L_8:
        /*000c*/ 	.word	0x00000000
        /*0010*/ 	.short	0x0003
        /*0012*/ 	.short	0x0018
        /*0014*/ 	.byte	0x00, 0xf0, 0x11, 0x00


	//----- nvinfo : EIATTR_KPARAM_INFO
	.align		4
.L_9:
        /*0018*/ 	.byte	0x04, 0x17
        /*001a*/ 	.short	(.L_11 - .L_10)
.L_10:
        /*001c*/ 	.word	0x00000000
        /*0020*/ 	.short	0x0002
        /*0022*/ 	.short	0x0010
        /*0024*/ 	.byte	0x00, 0xf5, 0x21, 0x00


	//----- nvinfo : EIATTR_KPARAM_INFO
	.align		4
.L_11:
        /*0028*/ 	.byte	0x04, 0x17
        /*002a*/ 	.short	(.L_13 - .L_12)
.L_12:
        /*002c*/ 	.word	0x00000000
        /*0030*/ 	.short	0x0001
        /*0032*/ 	.short	0x0008
        /*0034*/ 	.byte	0x00, 0xf5, 0x21, 0x00


	//----- nvinfo : EIATTR_KPARAM_INFO
	.align		4
.L_13:
        /*0038*/ 	.byte	0x04, 0x17
        /*003a*/ 	.short	(.L_15 - .L_14)
.L_14:
        /*003c*/ 	.word	0x00000000
        /*0040*/ 	.short	0x0000
        /*0042*/ 	.short	0x0000
        /*0044*/ 	.byte	0x00, 0xf5, 0x21, 0x00


	//----- nvinfo : EIATTR_SPARSE_MMA_MASK
	.align		4
.L_15:
        /*0048*/ 	.byte	0x03, 0x50
        /*004a*/ 	.short	0x0000


	//----- nvinfo : EIATTR_MAXREG_COUNT
	.align		4
        /*004c*/ 	.byte	0x03, 0x1b
        /*004e*/ 	.short	0x00ff


	//----- nvinfo : EIATTR_MERCURY_ISA_VERSION
	.align		4
        /*0050*/ 	.byte	0x03, 0x5f
        /*0052*/ 	.short	0x0101


	//----- nvinfo : EIATTR_VRC_CTA_INIT_COUNT
	.align		4
        /*0054*/ 	.byte	0x02, 0x4a
	.zero		1
	.zero		1


	//----- nvinfo : EIATTR_EXIT_INSTR_OFFSETS
	.align		4
        /*0058*/ 	.byte	0x04, 0x1c
        /*005a*/ 	.short	(.L_17 - .L_16)


	//   ....[0]....
.L_16:
        /*005c*/ 	.word	0x00000070


	//   ....[1]....
        /*0060*/ 	.word	0x00000130


	//----- nvinfo : EIATTR_CBANK_PARAM_SIZE
	.align		4
.L_17:
        /*0064*/ 	.byte	0x03, 0x19
        /*0066*/ 	.short	0x001c


	//----- nvinfo : EIATTR_PARAM_CBANK
	.align		4
        /*0068*/ 	.byte	0x04, 0x0a
        /*006a*/ 	.short	(.L_19 - .L_18)
	.align		4
.L_18:
        /*006c*/ 	.word	index@(.nv.constant0._Z10add_kernelPdS_S_i)
        /*0070*/ 	.short	0x0380
        /*0072*/ 	.short	0x001c


	//----- nvinfo : EIATTR_SW_WAR
	.align		4
.L_19:
        /*0074*/ 	.byte	0x04, 0x36
        /*0076*/ 	.short	(.L_21 - .L_20)
.L_20:
        /*0078*/ 	.word	0x00000008
.L_21:


//--------------------- .nv.callgraph             --------------------------
	.section	.nv.callgraph,"",@"SHT_CUDA_CALLGRAPH"
	.align	4
	.sectionentsize	8
	.align		4
        /*0000*/ 	.word	0x00000000
	.align		4
        /*0004*/ 	.word	0xffffffff
	.align		4
        /*0008*/ 	.word	0x00000000
	.align		4
        /*000c*/ 	.word	0xfffffffe
	.align		4
        /*0010*/ 	.word	0x00000000
	.align		4
        /*0014*/ 	.word	0xfffffffd
	.align		4
        /*0018*/ 	.word	0x00000000
	.align		4
        /*001c*/ 	.word	0xfffffffc


//--------------------- .text._Z10add_kernelPdS_S_i --------------------------
	.section	.text._Z10add_kernelPdS_S_i,"ax",@progbits
	.align	128
        .global         _Z10add_kernelPdS_S_i
        .type           _Z10add_kernelPdS_S_i,@function
        .size           _Z10add_kernelPdS_S_i,(.L_x_1 - _Z10add_kernelPdS_S_i)
        .other          _Z10add_kernelPdS_S_i,@"STO_CUDA_ENTRY STV_DEFAULT"
_Z10add_kernelPdS_S_i:
.text._Z10add_kernelPdS_S_i:
[----:B------:R-:W-:Y:S01]  /*0000*/  LDC R1, c[0x0][0x37c] ;  /* 0x0000df00ff017b82 */ /* 0x000fe20000000800 */
[----:B------:R-:W0:Y:S07]  /*0010*/  S2R R0, SR_TID.X ;  /* 0x0000000000007919 */ /* 0x000e2e0000002100 */
[----:B------:R-:W0:Y:S01]  /*0020*/  S2UR UR4, SR_CTAID.X ;  /* 0x00000000000479c3 */ /* 0x000e220000002500 */
[----:B------:R-:W1:Y:S07]  /*0030*/  LDCU UR5, c[0x0][0x398] ;  /* 0x00007300ff0577ac */ /* 0x000e6e0008000800 */
[----:B------:R-:W0:Y:S02]  /*0040*/  LDC R11, c[0x0][0x360] ;  /* 0x0000d800ff0b7b82 */ /* 0x000e240000000800 */
[----:B0-----:R-:W-:-:S05]  /*0050*/  IMAD R11, R11, UR4, R0 ;  /* 0x000000040b0b7c24 */ /* 0x001fca000f8e0200 */
[----:B-1----:R-:W-:-:S13]  /*0060*/  ISETP.GE.AND P0, PT, R11, UR5, PT ;  /* 0x000000050b007c0c */ /* 0x002fda000bf06270 */
[----:B------:R-:W-:Y:S05]  /*0070*/  @P0 EXIT ;  /* 0x000000000000094d */ /* 0x000fea0003800000 */
[----:B------:R-:W0:Y:S01]  /*0080*/  LDC.64 R2, c[0x0][0x380] ;  /* 0x0000e000ff027b82 */ /* 0x000e220000000a00 */
[----:B------:R-:W1:Y:S07]  /*0090*/  LDCU.64 UR4, c[0x0][0x358] ;  /* 0x00006b00ff0477ac */ /* 0x000e6e0008000a00 */
[----:B------:R-:W2:Y:S08]  /*00a0*/  LDC.64 R4, c[0x0][0x388] ;  /* 0x0000e200ff047b82 */ /* 0x000eb00000000a00 */
[----:B------:R-:W3:Y:S01]  /*00b0*/  LDC.64 R8, c[0x0][0x390] ;  /* 0x0000e400ff087b82 */ /* 0x000ee20000000a00 */
[----:B0-----:R-:W-:-:S06]  /*00c0*/  IMAD.WIDE R2, R11, 0x8, R2 ;  /* 0x000000080b027825 */ /* 0x001fcc00078e0202 */
[----:B-1----:R-:W4:Y:S01]  /*00d0*/  LDG.E.64 R2, desc[UR4][R2.64] ;  /* 0x0000000402027981 */ /* 0x002f22000c1e1b00 */
[----:B--2---:R-:W-:-:S06]  /*00e0*/  IMAD.WIDE R4, R11, 0x8, R4 ;  /* 0x000000080b047825 */ /* 0x004fcc00078e0204 */
[----:B------:R-:W4:Y:S01]  /*00f0*/  LDG.E.64 R4, desc[UR4][R4.64] ;  /* 0x0000000404047981 */ /* 0x000f22000c1e1b00 */
[----:B---3--:R-:W-:Y:S01]  /*0100*/  IMAD.WIDE R8, R11, 0x8, R8 ;  /* 0x000000080b087825 */ /* 0x008fe200078e0208 */
[----:B----4-:R-:W-:-:S07]  /*0110*/  DADD R6, R2, R4 ;  /* 0x0000000002067229 */ /* 0x010fce0000000004 */
[----:B------:R-:W-:Y:S01]  /*0120*/  STG.E.64 desc[UR4][R8.64], R6 ;  /* 0x0000000608007986 */ /* 0x000fe2000c101b04 */
[----:B------:R-:W-:Y:S05]  /*0130*/  EXIT ;  /* 0x000000000000794d */ /* 0x000fea0003800000 */
.L_x_0:
[----:B------:R-:W-:-:S00]  /*0140*/  BRA `(.L_x_0) ;  /* 0xfffffffc00fc7947 */ /* 0x000fc0000383ffff */
[----:B------:R-:W-:-:S00]  /*0150*/  NOP ;  /* 0x0000000000007918 */ /* 0x000fc00000000000 */
        /* <DEDUP_REMOVED lines=10> */
.L_x_1:


//--------------------- .nv.shared.reserved.0     --------------------------
	.section	.nv.shared.reserved.0,"aw",@nobits
	.weak		__nv_reservedSMEM_offset_0_alias
	.size		__nv_reservedSMEM_offset_0_alias, 0, 64
	.other		__nv_reservedSMEM_offset_0_alias,@"STO_CUDA_RESERVED_SHARED STV_DEFAULT"
__nv_reservedSMEM_offset_0_alias:
	.zero		0
	.zero		64


//--------------------- .nv.constant0._Z10add_kernelPdS_S_i --------------------------
	.section	.nv.constant0._Z10add_kernelPdS_S_i,"a",@progbits
	.sectionflags	@""
	.align	4
.nv.constant0._Z10add_kernelPdS_S_i:
	.zero		924


//--------------------- SYMBOLS --------------------------

	.type		.nv.reservedSmem.offset0,@object
	.size		.nv.reservedSmem.offset0,0x4
